//
// Generated by NVIDIA NVVM Compiler
//
// Compiler Build ID: CL-36424714
// Cuda compilation tools, release 13.0, V13.0.88
// Based on NVVM 20.0.0
//

.version 9.0
.target sm_100
.address_size 64

	// .globl	_Z16device_greetingsv
.extern .func  (.param .b32 func_retval0) vprintf
(
	.param .b64 vprintf_param_0,
	.param .b64 vprintf_param_1
)
;
.global .align 1 .b8 $str[44] = {91, 68, 69, 86, 73, 67, 69, 59, 32, 66, 76, 79, 67, 75, 58, 37, 100, 59, 32, 84, 72, 82, 69, 65, 68, 58, 37, 100, 93, 32, 72, 101, 108, 108, 111, 32, 119, 111, 114, 108, 100, 33, 10};

.visible .entry _Z16device_greetingsv()
{
	.local .align 8 .b8 	__local_depot0[8];
	.reg .b64 	%SP;
	.reg .b64 	%SPL;
	.reg .b32 	%r<5>;
	.reg .b64 	%rd<5>;

	mov.u64 	%SPL, __local_depot0;
	cvta.local.u64 	%SP, %SPL;
	add.u64 	%rd1, %SP, 0;
	add.u64 	%rd2, %SPL, 0;
	mov.u32 	%r1, %ctaid.x;
	mov.u32 	%r2, %tid.x;
	st.local.v2.u32 	[%rd2], {%r1, %r2};
	mov.u64 	%rd3, $str;
	cvta.global.u64 	%rd4, %rd3;
	{ // callseq 0, 0
	.param .b64 param0;
	st.param.b64 	[param0], %rd4;
	.param .b64 param1;
	st.param.b64 	[param1], %rd1;
	.param .b32 retval0;
	call.uni (retval0), 
	vprintf, 
	(
	param0, 
	param1
	);
	ld.param.b32 	%r3, [retval0];
	} // callseq 0
	ret;

}


// ===== COMPILED SASS (sm_100) =====

	.target	sm_100

	.elftype	@"ET_EXEC"


//--------------------- .note.nv.tkinfo           --------------------------
	.section	.note.nv.tkinfo,"",@"SHT_NOTE"
	.sectionflags	@"SHF_NOTE_NV_TKINFO"
	.tkinfo
        /*0018*/ 	.word	0x00000002
        /*0030*/ 	.string	""
        /*0030*/ 	.string	"ptxas"
        /*0030*/ 	.string	"Cuda compilation tools, release 13.0, V13.0.88"
        /*0030*/ 	.string	"Build cuda_13.0.r13.0/compiler.36424714_0"
        /*0030*/ 	.string	"-arch sm_100 -m 64 "



//--------------------- .note.nv.cuinfo           --------------------------
	.section	.note.nv.cuinfo,"",@"SHT_NOTE"
	.sectionflags	@"SHF_NOTE_NV_CUINFO"
        /*0018*/ 	.short	0x0002
        /*001a*/ 	.short	0x0064
        /*001c*/ 	.short	0x0082
	.zero		2


//--------------------- .nv.info                  --------------------------
	.section	.nv.info,"",@"SHT_CUDA_INFO"
	.align	4


	//----- nvinfo : EIATTR_REGCOUNT
	.align		4
        /*0000*/ 	.byte	0x04, 0x2f
        /*0002*/ 	.short	(.L_2 - .L_1)
	.align		4
.L_1:
        /*0004*/ 	.word	index@(_Z16device_greetingsv)
        /*0008*/ 	.word	0x00000018


	//----- nvinfo : EIATTR_FRAME_SIZE
	.align		4
.L_2:
        /*000c*/ 	.byte	0x04, 0x11
        /*000e*/ 	.short	(.L_4 - .L_3)
	.align		4
.L_3:
        /*0010*/ 	.word	index@(_Z16device_greetingsv)
        /*0014*/ 	.word	0x00000008


	//----- nvinfo : EIATTR_MIN_STACK_SIZE
	.align		4
.L_4:
        /*0018*/ 	.byte	0x04, 0x12
        /*001a*/ 	.short	(.L_6 - .L_5)
	.align		4
.L_5:
        /*001c*/ 	.word	index@(_Z16device_greetingsv)
        /*0020*/ 	.word	0x00000008
.L_6:


//--------------------- .nv.compat                --------------------------
	.section	.nv.compat,"",@"SHT_CUDA_COMPAT_INFO"
	.align	4
        /*0000*/ 	.byte	0x02, 0x09, 0x00, 0x00, 0x02, 0x02, 0x01, 0x00, 0x02, 0x05, 0x05, 0x00, 0x03, 0x07, 0x01, 0x01
        /*0010*/ 	.byte	0x02, 0x03, 0x00, 0x00, 0x02, 0x06, 0x01, 0x00, 0x04, 0x0b, 0x08, 0x00, 0x09, 0x00, 0x00, 0x00
        /*0020*/ 	.byte	0x00, 0x00, 0x00, 0x00


//--------------------- .nv.info._Z16device_greetingsv --------------------------
	.section	.nv.info._Z16device_greetingsv,"",@"SHT_CUDA_INFO"
	.sectionflags	@""
	.align	4


	//----- nvinfo : EIATTR_CUDA_API_VERSION
	.align		4
        /*0000*/ 	.byte	0x04, 0x37
        /*0002*/ 	.short	(.L_8 - .L_7)
.L_7:
        /*0004*/ 	.word	0x00000082


	//----- nvinfo : EIATTR_SPARSE_MMA_MASK
	.align		4
.L_8:
        /*0008*/ 	.byte	0x03, 0x50
        /*000a*/ 	.short	0x0000


	//----- nvinfo : EIATTR_MAXREG_COUNT
	.align		4
        /*000c*/ 	.byte	0x03, 0x1b
        /*000e*/ 	.short	0x00ff


	//----- nvinfo : EIATTR_EXTERNS
	.align		4
        /*0010*/ 	.byte	0x04, 0x0f
        /*0012*/ 	.short	(.L_10 - .L_9)


	//   ....[0]....
	.align		4
.L_9:
        /*0014*/ 	.word	index@(vprintf)


	//----- nvinfo : EIATTR_MERCURY_ISA_VERSION
	.align		4
.L_10:
        /*0018*/ 	.byte	0x03, 0x5f
        /*001a*/ 	.short	0x0101


	//----- nvinfo : EIATTR_VRC_CTA_INIT_COUNT
	.align		4
        /*001c*/ 	.byte	0x02, 0x4a
	.zero		1
	.zero		1


	//----- nvinfo : EIATTR_SYSCALL_OFFSETS
	.align		4
        /*0020*/ 	.byte	0x04, 0x46
        /*0022*/ 	.short	(.L_12 - .L_11)


	//   ....[0]....
.L_11:
        /*0024*/ 	.word	0x000000f0


	//----- nvinfo : EIATTR_EXIT_INSTR_OFFSETS
	.align		4
.L_12:
        /*0028*/ 	.byte	0x04, 0x1c
        /*002a*/ 	.short	(.L_14 - .L_13)


	//   ....[0]....
.L_13:
        /*002c*/ 	.word	0x00000100


	//----- nvinfo : EIATTR_SW_WAR
	.align		4
.L_14:
        /*0030*/ 	.byte	0x04, 0x36
        /*0032*/ 	.short	(.L_16 - .L_15)
.L_15:
        /*0034*/ 	.word	0x00000008
.L_16:


//--------------------- .nv.callgraph             --------------------------
	.section	.nv.callgraph,"",@"SHT_CUDA_CALLGRAPH"
	.align	4
	.sectionentsize	8
	.align		4
        /*0000*/ 	.word	0x00000000
	.align		4
        /*0004*/ 	.word	0xffffffff
	.align		4
        /*0008*/ 	.word	index@(_Z16device_greetingsv)
	.align		4
        /*000c*/ 	.word	index@(vprintf)
	.align		4
        /*0010*/ 	.word	0x00000000
	.align		4
        /*0014*/ 	.word	0xfffffffe
	.align		4
        /*0018*/ 	.word	0x00000000
	.align		4
        /*001c*/ 	.word	0xfffffffd
	.align		4
        /*0020*/ 	.word	0x00000000
	.align		4
        /*0024*/ 	.word	0xfffffffc


//--------------------- .nv.constant4             --------------------------
	.section	.nv.constant4,"a",@progbits
	.align	8
	.align		8
.nv.constant4:
        /*0000*/ 	.dword	vprintf
	.align		8
        /*0008*/ 	.dword	$str


//--------------------- .text._Z16device_greetingsv --------------------------
	.section	.text._Z16device_greetingsv,"ax",@progbits
	.align	128
        .global         _Z16device_greetingsv
        .type           _Z16device_greetingsv,@function
        .size           _Z16device_greetingsv,(.L_x_2 - _Z16device_greetingsv)
        .other          _Z16device_greetingsv,@"STO_CUDA_ENTRY STV_DEFAULT"
_Z16device_greetingsv:
.text._Z16device_greetingsv:
[----:B------:R-:W0:Y:S01]  /*0000*/  LDC R1, c[0x0][0x37c] ;  /* 0x0000df00ff017b82 */ /* 0x000e220000000800 */
[----:B------:R-:W1:Y:S01]  /*0010*/  S2R R8, SR_CTAID.X ;  /* 0x0000000000087919 */ /* 0x000e620000002500 */
[----:B0-----:R-:W-:Y:S01]  /*0020*/  VIADD R1, R1, 0xfffffff8 ;  /* 0xfffffff801017836 */ /* 0x001fe20000000000 */
[----:B------:R-:W-:Y:S01]  /*0030*/  MOV R0, 0x0 ;  /* 0x0000000000007802 */ /* 0x000fe20000000f00 */
[----:B------:R-:W0:Y:S01]  /*0040*/  LDCU UR4, c[0x0][0x2f8] ;  /* 0x00005f00ff0477ac */ /* 0x000e220008000800 */
[----:B------:R-:W1:Y:S03]  /*0050*/  S2R R9, SR_TID.X ;  /* 0x0000000000097919 */ /* 0x000e660000002100 */
[----:B------:R2:W3:Y:S01]  /*0060*/  LDC.64 R2, c[0x4][R0] ;  /* 0x0100000000027b82 */ /* 0x0004e20000000a00 */
[----:B------:R-:W4:Y:S01]  /*0070*/  LDCU.64 UR6, c[0x4][0x8] ;  /* 0x01000100ff0677ac */ /* 0x000f220008000a00 */
[----:B------:R-:W5:Y:S01]  /*0080*/  LDCU UR5, c[0x0][0x2fc] ;  /* 0x00005f80ff0577ac */ /* 0x000f620008000800 */
[----:B0-----:R-:W-:Y:S01]  /*0090*/  IADD3 R6, P0, PT, R1, UR4, RZ ;  /* 0x0000000401067c10 */ /* 0x001fe2000ff1e0ff */
[----:B----4-:R-:W-:Y:S01]  /*00a0*/  IMAD.U32 R4, RZ, RZ, UR6 ;  /* 0x00000006ff047e24 */ /* 0x010fe2000f8e00ff */
[----:B------:R-:W-:-:S03]  /*00b0*/  MOV R5, UR7 ;  /* 0x0000000700057c02 */ /* 0x000fc60008000f00 */
[----:B-----5:R-:W-:Y:S01]  /*00c0*/  IMAD.X R7, RZ, RZ, UR5, P0 ;  /* 0x00000005ff077e24 */ /* 0x020fe200080e06ff */
[----:B-1----:R2:W-:Y:S07]  /*00d0*/  STL.64 [R1], R8 ;  /* 0x0000000801007387 */ /* 0x0025ee0000100a00 */
[----:B------:R-:W-:-:S07]  /*00e0*/  LEPC R20, `(.L_x_0) ;  /* 0x000000001014794e */ /* 0x000fce0000000000 */
[----:B--23--:R-:W-:Y:S05]  /*00f0*/  CALL.ABS.NOINC R2 ;  /* 0x0000000002007343 */ /* 0x00cfea0003c00000 */
.L_x_0:
[----:B------:R-:W-:Y:S05]  /*0100*/  EXIT ;  /* 0x000000000000794d */ /* 0x000fea0003800000 */
.L_x_1:
[----:B------:R-:W-:-:S00]  /*0110*/  BRA `(.L_x_1) ;  /* 0xfffffffc00fc7947 */ /* 0x000fc0000383ffff */
[----:B------:R-:W-:-:S00]  /*0120*/  NOP ;  /* 0x0000000000007918 */ /* 0x000fc00000000000 */
        /* <DEDUP_REMOVED lines=13> */
.L_x_2:


//--------------------- .nv.global.init           --------------------------
	.section	.nv.global.init,"aw",@progbits
.nv.global.init:
	.type		$str,@object
	.size		$str,(.L_0 - $str)
$str:
        /*0000*/ 	.byte	0x5b, 0x44, 0x45, 0x56, 0x49, 0x43, 0x45, 0x3b, 0x20, 0x42, 0x4c, 0x4f, 0x43, 0x4b, 0x3a, 0x25
        /*0010*/ 	.byte	0x64, 0x3b, 0x20, 0x54, 0x48, 0x52, 0x45, 0x41, 0x44, 0x3a, 0x25, 0x64, 0x5d, 0x20, 0x48, 0x65
        /*0020*/ 	.byte	0x6c, 0x6c, 0x6f, 0x20, 0x77, 0x6f, 0x72, 0x6c, 0x64, 0x21, 0x0a, 0x00
.L_0:


//--------------------- .nv.shared.reserved.0     --------------------------
	.section	.nv.shared.reserved.0,"aw",@nobits
	.weak		__nv_reservedSMEM_offset_0_alias
	.size		__nv_reservedSMEM_offset_0_alias, 0, 64
	.other		__nv_reservedSMEM_offset_0_alias,@"STO_CUDA_RESERVED_SHARED STV_DEFAULT"
__nv_reservedSMEM_offset_0_alias:
	.zero		0
	.zero		64


//--------------------- .nv.constant0._Z16device_greetingsv --------------------------
	.section	.nv.constant0._Z16device_greetingsv,"a",@progbits
	.sectionflags	@""
	.align	4
.nv.constant0._Z16device_greetingsv:
	.zero		896


//--------------------- SYMBOLS --------------------------

	.type		.nv.reservedSmem.offset0,@object
	.size		.nv.reservedSmem.offset0,0x4
	.type		vprintf,@function
